	.headerflags	@"EF_CUDA_TEXMODE_UNIFIED EF_CUDA_64BIT_ADDRESS EF_CUDA_ACCELERATORS EF_CUDA_SM90 EF_CUDA_VIRTUAL_SM(EF_CUDA_SM90)"
	.elftype	@"ET_EXEC"


//--------------------- .nv.info                  --------------------------
	.section	.nv.info,"",@"SHT_CUDA_INFO"
	.align	4


	//----- nvinfo : EIATTR_REGCOUNT
	.align		4
        /*0000*/ 	.byte	0x04, 0x2f
        /*0002*/ 	.short	(.L_3 - .L_2)
	.align		4
.L_2:
        /*0004*/ 	.word	index@(triton_poi_fused__native_batch_norm_legit_no_training_relu_9)
        /*0008*/ 	.word	0x00000020


	//----- nvinfo : EIATTR_MIN_STACK_SIZE
	.align		4
.L_3:
        /*000c*/ 	.byte	0x04, 0x12
        /*000e*/ 	.short	(.L_5 - .L_4)
	.align		4
.L_4:
        /*0010*/ 	.word	index@(triton_poi_fused__native_batch_norm_legit_no_training_relu_9)
        /*0014*/ 	.word	0x00000000


	//----- nvinfo : EIATTR_FRAME_SIZE
	.align		4
.L_5:
        /*0018*/ 	.byte	0x04, 0x11
        /*001a*/ 	.short	(.L_7 - .L_6)
	.align		4
.L_6:
        /*001c*/ 	.word	index@(triton_poi_fused__native_batch_norm_legit_no_training_relu_9)
        /*0020*/ 	.word	0x00000000


	//----- nvinfo : EIATTR_MIN_STACK_SIZE
	.align		4
.L_7:
        /*0024*/ 	.byte	0x04, 0x12
        /*0026*/ 	.short	(.L_9 - .L_8)
	.align		4
.L_8:
        /*0028*/ 	.word	index@(triton_poi_fused__native_batch_norm_legit_no_training_relu_9)
        /*002c*/ 	.word	0x00000000
.L_9:


//--------------------- .nv.info.triton_poi_fused__native_batch_norm_legit_no_training_relu_9 --------------------------
	.section	.nv.info.triton_poi_fused__native_batch_norm_legit_no_training_relu_9,"",@"SHT_CUDA_INFO"
	.sectionflags	@""
	.align	4


	//----- nvinfo : EIATTR_CUDA_API_VERSION
	.align		4
        /*0000*/ 	.byte	0x04, 0x37
        /*0002*/ 	.short	(.L_11 - .L_10)
.L_10:
        /*0004*/ 	.word	0x0000007c


	//----- nvinfo : EIATTR_KPARAM_INFO
	.align		4
.L_11:
        /*0008*/ 	.byte	0x04, 0x17
        /*000a*/ 	.short	(.L_13 - .L_12)
.L_12:
        /*000c*/ 	.word	0x00000000
        /*0010*/ 	.short	0x0007
        /*0012*/ 	.short	0x0034
        /*0014*/ 	.byte	0x00, 0xf0, 0x11, 0x00


	//----- nvinfo : EIATTR_KPARAM_INFO
	.align		4
.L_13:
        /*0018*/ 	.byte	0x04, 0x17
        /*001a*/ 	.short	(.L_15 - .L_14)
.L_14:
        /*001c*/ 	.word	0x00000000
        /*0020*/ 	.short	0x0006
        /*0022*/ 	.short	0x0030
        /*0024*/ 	.byte	0x00, 0xf0, 0x11, 0x00


	//----- nvinfo : EIATTR_KPARAM_INFO
	.align		4
.L_15:
        /*0028*/ 	.byte	0x04, 0x17
        /*002a*/ 	.short	(.L_17 - .L_16)
.L_16:
        /*002c*/ 	.word	0x00000000
        /*0030*/ 	.short	0x0005
        /*0032*/ 	.short	0x0028
        /*0034*/ 	.byte	0x00, 0xf4, 0x21, 0x00


	//----- nvinfo : EIATTR_KPARAM_INFO
	.align		4
.L_17:
        /*0038*/ 	.byte	0x04, 0x17
        /*003a*/ 	.short	(.L_19 - .L_18)
.L_18:
        /*003c*/ 	.word	0x00000000
        /*0040*/ 	.short	0x0004
        /*0042*/ 	.short	0x0020
        /*0044*/ 	.byte	0x00, 0xf4, 0x21, 0x00


	//----- nvinfo : EIATTR_KPARAM_INFO
	.align		4
.L_19:
        /*0048*/ 	.byte	0x04, 0x17
        /*004a*/ 	.short	(.L_21 - .L_20)
.L_20:
        /*004c*/ 	.word	0x00000000
        /*0050*/ 	.short	0x0003
        /*0052*/ 	.short	0x0018
        /*0054*/ 	.byte	0x00, 0xf4, 0x21, 0x00


	//----- nvinfo : EIATTR_KPARAM_INFO
	.align		4
.L_21:
        /*0058*/ 	.byte	0x04, 0x17
        /*005a*/ 	.short	(.L_23 - .L_22)
.L_22:
        /*005c*/ 	.word	0x00000000
        /*0060*/ 	.short	0x0002
        /*0062*/ 	.short	0x0010
        /*0064*/ 	.byte	0x00, 0xf4, 0x21, 0x00


	//----- nvinfo : EIATTR_KPARAM_INFO
	.align		4
.L_23:
        /*0068*/ 	.byte	0x04, 0x17
        /*006a*/ 	.short	(.L_25 - .L_24)
.L_24:
        /*006c*/ 	.word	0x00000000
        /*0070*/ 	.short	0x0001
        /*0072*/ 	.short	0x0008
        /*0074*/ 	.byte	0x00, 0xf4, 0x21, 0x00


	//----- nvinfo : EIATTR_KPARAM_INFO
	.align		4
.L_25:
        /*0078*/ 	.byte	0x04, 0x17
        /*007a*/ 	.short	(.L_27 - .L_26)
.L_26:
        /*007c*/ 	.word	0x00000000
        /*0080*/ 	.short	0x0000
        /*0082*/ 	.short	0x0000
        /*0084*/ 	.byte	0x00, 0xf4, 0x21, 0x00


	//----- nvinfo : EIATTR_SPARSE_MMA_MASK
	.align		4
.L_27:
        /*0088*/ 	.byte	0x03, 0x50
        /*008a*/ 	.short	0x0000


	//----- nvinfo : EIATTR_MAXREG_COUNT
	.align		4
        /*008c*/ 	.byte	0x03, 0x1b
        /*008e*/ 	.short	0x00ff


	//----- nvinfo : EIATTR_EXIT_INSTR_OFFSETS
	.align		4
        /*0090*/ 	.byte	0x04, 0x1c
        /*0092*/ 	.short	(.L_29 - .L_28)


	//   ....[0]....
.L_28:
        /*0094*/ 	.word	0x00001230


	//   ....[1]....
        /*0098*/ 	.word	0x00001300


	//----- nvinfo : EIATTR_REQNTID
	.align		4
.L_29:
        /*009c*/ 	.byte	0x04, 0x10
        /*009e*/ 	.short	(.L_31 - .L_30)
.L_30:
        /*00a0*/ 	.word	0x00000100
        /*00a4*/ 	.word	0x00000001
        /*00a8*/ 	.word	0x00000001


	//----- nvinfo : EIATTR_CBANK_PARAM_SIZE
	.align		4
.L_31:
        /*00ac*/ 	.byte	0x03, 0x19
        /*00ae*/ 	.short	0x0038


	//----- nvinfo : EIATTR_PARAM_CBANK
	.align		4
        /*00b0*/ 	.byte	0x04, 0x0a
        /*00b2*/ 	.short	(.L_33 - .L_32)
	.align		4
.L_32:
        /*00b4*/ 	.word	index@(.nv.constant0.triton_poi_fused__native_batch_norm_legit_no_training_relu_9)
        /*00b8*/ 	.short	0x0210
        /*00ba*/ 	.short	0x0038


	//----- nvinfo : EIATTR_SW_WAR
	.align		4
.L_33:
        /*00bc*/ 	.byte	0x04, 0x36
        /*00be*/ 	.short	(.L_35 - .L_34)
.L_34:
        /*00c0*/ 	.word	0x00000008
.L_35:


//--------------------- .nv.callgraph             --------------------------
	.section	.nv.callgraph,"",@"SHT_CUDA_CALLGRAPH"
	.align	4
	.sectionentsize	8
	.align		4
        /*0000*/ 	.word	0x00000000
	.align		4
        /*0004*/ 	.word	0xffffffff
	.align		4
        /*0008*/ 	.word	0x00000000
	.align		4
        /*000c*/ 	.word	0xfffffffe
	.align		4
        /*0010*/ 	.word	0x00000000
	.align		4
        /*0014*/ 	.word	0xfffffffd
	.align		4
        /*0018*/ 	.word	0x00000000
	.align		4
        /*001c*/ 	.word	0xfffffffc


//--------------------- .nv.constant4             --------------------------
	.section	.nv.constant4,"a",@progbits
	.align	8
	.align		8
.nv.constant4:
        /*0000*/ 	.dword	_$_str
	.align		8
        /*0008*/ 	.dword	_$_str_$_2


//--------------------- .text.triton_poi_fused__native_batch_norm_legit_no_training_relu_9 --------------------------
	.section	.text.triton_poi_fused__native_batch_norm_legit_no_training_relu_9,"ax",@progbits
	.sectionflags	@"SHF_BARRIERS=1"
	.align	128
        .global         triton_poi_fused__native_batch_norm_legit_no_training_relu_9
        .type           triton_poi_fused__native_batch_norm_legit_no_training_relu_9,@function
        .size           triton_poi_fused__native_batch_norm_legit_no_training_relu_9,(.L_x_1 - triton_poi_fused__native_batch_norm_legit_no_training_relu_9)
        .other          triton_poi_fused__native_batch_norm_legit_no_training_relu_9,@"STO_CUDA_ENTRY STV_DEFAULT"
triton_poi_fused__native_batch_norm_legit_no_training_relu_9:
.text.triton_poi_fused__native_batch_norm_legit_no_training_relu_9:
[----:B------:R-:W0:Y:S01]  /*0000*/  LDC R1, c[0x0][0x28] ;  /* 0x00000a00ff017b82 */ /* 0x000e220000000800 */
[----:B------:R-:W1:Y:S07]  /*0010*/  S2R R21, SR_TID.X ;  /* 0x0000000000157919 */ /* 0x000e6e0000002100 */
[----:B------:R-:W2:Y:S01]  /*0020*/  LDC.64 R16, c[0x0][0x210] ;  /* 0x00008400ff107b82 */ /* 0x000ea20000000a00 */
[----:B------:R-:W-:Y:S01]  /*0030*/  ULDC.64 UR6, c[0x0][0x208] ;  /* 0x0000820000067ab9 */ /* 0x000fe20000000a00 */
[----:B------:R-:W3:Y:S01]  /*0040*/  S2R R0, SR_CTAID.Y ;  /* 0x0000000000007919 */ /* 0x000ee20000002600 */
[----:B------:R-:W4:Y:S01]  /*0050*/  S2R R2, SR_CTAID.X ;  /* 0x0000000000027919 */ /* 0x000f220000002500 */
[----:B-1----:R-:W-:Y:S01]  /*0060*/  IMAD.SHL.U32 R3, R21, 0x4, RZ ;  /* 0x0000000415037824 */ /* 0x002fe200078e00ff */
[----:B------:R-:W-:-:S04]  /*0070*/  SHF.R.U32.HI R7, RZ, 0x6, R21 ;  /* 0x00000006ff077819 */ /* 0x000fc80000011615 */
[----:B------:R-:W-:Y:S02]  /*0080*/  LOP3.LUT R5, R3, 0xfc, RZ, 0xc0, !PT ;  /* 0x000000fc03057812 */ /* 0x000fe400078ec0ff */
[----:B------:R-:W-:Y:S01]  /*0090*/  SGXT.U32 R7, R7, 0x2 ;  /* 0x000000020707781a */ /* 0x000fe20000000000 */
[----:B----4-:R-:W-:Y:S01]  /*00a0*/  IMAD.SHL.U32 R2, R2, 0x10, RZ ;  /* 0x0000001002027824 */ /* 0x010fe200078e00ff */
[----:B---3--:R-:W-:-:S04]  /*00b0*/  PRMT R5, R5, 0x6540, R0 ;  /* 0x0000654005057816 */ /* 0x008fc80000000000 */
[C---:B------:R-:W-:Y:S01]  /*00c0*/  ISETP.GE.AND P0, PT, R5.reuse, 0x180, PT ;  /* 0x000001800500780c */ /* 0x040fe20003f06270 */
[----:B------:R-:W-:Y:S01]  /*00d0*/  IMAD.HI R4, R5, 0x2aaaaaab, RZ ;  /* 0x2aaaaaab05047827 */ /* 0x000fe200078e02ff */
[----:B------:R-:W-:Y:S02]  /*00e0*/  LOP3.LUT R18, R2, R7, RZ, 0xfc, !PT ;  /* 0x0000000702127212 */ /* 0x000fe400078efcff */
[----:B------:R-:W-:Y:S02]  /*00f0*/  CS2R R6, SRZ ;  /* 0x0000000000067805 */ /* 0x000fe4000001ff00 */
[----:B------:R-:W-:Y:S02]  /*0100*/  SHF.R.U32.HI R9, RZ, 0x1f, R4 ;  /* 0x0000001fff097819 */ /* 0x000fe40000011604 */
[----:B------:R-:W-:Y:S02]  /*0110*/  ISETP.LT.AND P1, PT, R18, 0x400, !P0 ;  /* 0x000004001200780c */ /* 0x000fe40004721270 */
[----:B------:R-:W-:-:S02]  /*0120*/  LEA.HI.SX32 R4, R4, R9, 0x1c ;  /* 0x0000000904047211 */ /* 0x000fc400078fe2ff */
[----:B------:R-:W-:-:S03]  /*0130*/  LOP3.LUT R8, R18, 0x4, RZ, 0xfc, !PT ;  /* 0x0000000412087812 */ /* 0x000fc600078efcff */
[----:B------:R-:W-:Y:S01]  /*0140*/  IMAD R5, R4, -0x60, R5 ;  /* 0xffffffa004057824 */ /* 0x000fe200078e0205 */
[----:B------:R-:W-:Y:S02]  /*0150*/  ISETP.LT.AND P2, PT, R8, 0x400, !P0 ;  /* 0x000004000800780c */ /* 0x000fe40004741270 */
[----:B------:R-:W-:Y:S01]  /*0160*/  CS2R R8, SRZ ;  /* 0x0000000000087805 */ /* 0x000fe2000001ff00 */
[----:B------:R-:W-:Y:S01]  /*0170*/  IMAD R19, R4, 0x18000, R5 ;  /* 0x0001800004137824 */ /* 0x000fe200078e0205 */
[----:B------:R-:W-:-:S03]  /*0180*/  CS2R R4, SRZ ;  /* 0x0000000000047805 */ /* 0x000fc6000001ff00 */
[----:B------:R-:W-:-:S04]  /*0190*/  IMAD R19, R18, 0x60, R19 ;  /* 0x0000006012137824 */ /* 0x000fc800078e0213 */
[----:B--2---:R-:W-:-:S05]  /*01a0*/  IMAD.WIDE R14, R19, 0x4, R16 ;  /* 0x00000004130e7825 */ /* 0x004fca00078e0210 */
[----:B------:R1:W2:Y:S01]  /*01b0*/  @P1 LDG.E.EL.128 R4, desc[UR6][R14.64] ;  /* 0x000000060e041981 */ /* 0x0002a2000c2e1d00 */
[----:B------:R-:W-:Y:S01]  /*01c0*/  VIADD R23, R19, 0x180 ;  /* 0x0000018013177836 */ /* 0x000fe20000000000 */
[----:B------:R-:W-:Y:S02]  /*01d0*/  CS2R R10, SRZ ;  /* 0x00000000000a7805 */ /* 0x000fe4000001ff00 */
[----:B------:R-:W-:Y:S01]  /*01e0*/  LOP3.LUT R12, R18, 0x8, RZ, 0xfc, !PT ;  /* 0x00000008120c7812 */ /* 0x000fe200078efcff */
[----:B------:R-:W-:-:S03]  /*01f0*/  IMAD.WIDE R22, R23, 0x4, R16 ;  /* 0x0000000417167825 */ /* 0x000fc600078e0210 */
[----:B------:R-:W-:Y:S02]  /*0200*/  ISETP.LT.AND P1, PT, R12, 0x400, !P0 ;  /* 0x000004000c00780c */ /* 0x000fe40004721270 */
[----:B------:R3:W4:Y:S01]  /*0210*/  @P2 LDG.E.EL.128 R8, desc[UR6][R22.64] ;  /* 0x0000000616082981 */ /* 0x000722000c2e1d00 */
[----:B------:R-:W-:Y:S01]  /*0220*/  VIADD R25, R19, 0x300 ;  /* 0x0000030013197836 */ /* 0x000fe20000000000 */
[----:B------:R-:W-:Y:S02]  /*0230*/  CS2R R12, SRZ ;  /* 0x00000000000c7805 */ /* 0x000fe4000001ff00 */
[----:B-1----:R-:W-:Y:S01]  /*0240*/  CS2R R14, SRZ ;  /* 0x00000000000e7805 */ /* 0x002fe2000001ff00 */
[----:B------:R-:W-:-:S06]  /*0250*/  IMAD.WIDE R24, R25, 0x4, R16 ;  /* 0x0000000419187825 */ /* 0x000fcc00078e0210 */
[----:B------:R-:W5:Y:S01]  /*0260*/  @P1 LDG.E.EL.128 R12, desc[UR6][R24.64] ;  /* 0x00000006180c1981 */ /* 0x000f62000c2e1d00 */
[----:B------:R-:W-:Y:S01]  /*0270*/  LOP3.LUT R18, R18, 0xc, RZ, 0xfc, !PT ;  /* 0x0000000c12127812 */ /* 0x000fe200078efcff */
[----:B------:R-:W-:-:S03]  /*0280*/  VIADD R27, R19, 0x480 ;  /* 0x00000480131b7836 */ /* 0x000fc60000000000 */
[----:B------:R-:W-:Y:S01]  /*0290*/  ISETP.LT.AND P0, PT, R18, 0x400, !P0 ;  /* 0x000004001200780c */ /* 0x000fe20004701270 */
[----:B------:R-:W-:Y:S01]  /*02a0*/  IMAD.WIDE R26, R27, 0x4, R16 ;  /* 0x000000041b1a7825 */ /* 0x000fe200078e0210 */
[----:B------:R-:W-:Y:S02]  /*02b0*/  CS2R R16, SRZ ;  /* 0x0000000000107805 */ /* 0x000fe4000001ff00 */
[----:B------:R-:W-:-:S09]  /*02c0*/  CS2R R18, SRZ ;  /* 0x0000000000127805 */ /* 0x000fd2000001ff00 */
[----:B------:R1:W5:Y:S01]  /*02d0*/  @P0 LDG.E.EL.128 R16, desc[UR6][R26.64] ;  /* 0x000000061a100981 */ /* 0x000362000c2e1d00 */
[----:B------:R-:W1:Y:S01]  /*02e0*/  S2UR UR5, SR_CgaCtaId ;  /* 0x00000000000579c3 */ /* 0x000e620000008800 */
[----:B------:R-:W-:Y:S01]  /*02f0*/  UMOV UR4, 0x400 ;  /* 0x0000040000047882 */ /* 0x000fe20000000000 */
[----:B------:R-:W-:Y:S02]  /*0300*/  SHF.R.U32.HI R20, RZ, 0x2, R21 ;  /* 0x00000002ff147819 */ /* 0x000fe40000011615 */
[----:B---3--:R-:W-:Y:S02]  /*0310*/  LOP3.LUT R22, R3, 0x3fc, RZ, 0xc0, !PT ;  /* 0x000003fc03167812 */ /* 0x008fe400078ec0ff */
[----:B------:R-:W-:Y:S02]  /*0320*/  LOP3.LUT R20, R20, 0x30, RZ, 0xc0, !PT ;  /* 0x0000003014147812 */ /* 0x000fe400078ec0ff */
[----:B------:R-:W-:Y:S01]  /*0330*/  PRMT R29, R21, 0x6540, R0 ;  /* 0x00006540151d7816 */ /* 0x000fe20000000000 */
[----:B01----:R-:W0:Y:S03]  /*0340*/  LDC.64 R26, c[0x0][0x220] ;  /* 0x00008800ff1a7b82 */ /* 0x003e260000000a00 */
[----:B------:R-:W-:Y:S01]  /*0350*/  ISETP.GE.AND P0, PT, R29, 0x180, PT ;  /* 0x000001801d00780c */ /* 0x000fe20003f06270 */
[----:B------:R-:W-:-:S06]  /*0360*/  UPRMT UR4, UR5, 0x654, UR4 ;  /* 0x0000065405047896 */ /* 0x000fcc0008000004 */
[----:B------:R-:W-:Y:S02]  /*0370*/  IADD3 R23, R20, UR4, RZ ;  /* 0x0000000414177c10 */ /* 0x000fe4000fffe0ff */
[----:B------:R-:W-:-:S03]  /*0380*/  LOP3.LUT R20, R21, 0xff, RZ, 0xc0, !PT ;  /* 0x000000ff15147812 */ /* 0x000fc600078ec0ff */
[----:B------:R-:W-:Y:S01]  /*0390*/  IMAD R22, R22, 0x4, R23 ;  /* 0x0000000416167824 */ /* 0x000fe200078e0217 */
[----:B------:R-:W-:-:S04]  /*03a0*/  LEA R20, R20, UR4, 0x2 ;  /* 0x0000000414147c11 */ /* 0x000fc8000f8e10ff */
[----:B--2---:R-:W-:Y:S01]  /*03b0*/  STS.128 [R22], R4 ;  /* 0x0000000416007388 */ /* 0x004fe20000000c00 */
[----:B------:R-:W-:Y:S06]  /*03c0*/  BAR.SYNC.DEFER_BLOCKING 0x0 ;  /* 0x0000000000007b1d */ /* 0x000fec0000010000 */
[----:B------:R-:W-:Y:S04]  /*03d0*/  LDS R25, [R20] ;  /* 0x0000000014197984 */ /* 0x000fe80000000800 */
[----:B------:R-:W-:Y:S04]  /*03e0*/  LDS R24, [R20+0x410] ;  /* 0x0004100014187984 */ /* 0x000fe80000000800 */
[----:B------:R-:W-:Y:S04]  /*03f0*/  LDS R23, [R20+0x820] ;  /* 0x0008200014177984 */ /* 0x000fe80000000800 */
[----:B------:R-:W-:Y:S01]  /*0400*/  LDS R28, [R20+0xc30] ;  /* 0x000c3000141c7984 */ /* 0x000fe20000000800 */
[----:B------:R-:W-:Y:S06]  /*0410*/  BAR.SYNC.DEFER_BLOCKING 0x0 ;  /* 0x0000000000007b1d */ /* 0x000fec0000010000 */
[----:B----4-:R1:W-:Y:S02]  /*0420*/  STS.128 [R22], R8 ;  /* 0x0000000816007388 */ /* 0x0103e40000000c00 */
[----:B------:R-:W-:Y:S01]  /*0430*/  BAR.SYNC.DEFER_BLOCKING 0x0 ;  /* 0x0000000000007b1d */ /* 0x000fe20000010000 */
[----:B-1----:R-:W-:-:S07]  /*0440*/  IMAD.HI R8, R29, 0x2aaaaaab, RZ ;  /* 0x2aaaaaab1d087827 */ /* 0x002fce00078e02ff */
[----:B------:R-:W1:Y:S01]  /*0450*/  LDC.64 R10, c[0x0][0x230] ;  /* 0x00008c00ff0a7b82 */ /* 0x000e620000000a00 */
[----:B------:R-:W-:-:S04]  /*0460*/  SHF.R.U32.HI R9, RZ, 0x1f, R8 ;  /* 0x0000001fff097819 */ /* 0x000fc80000011608 */
[----:B------:R-:W-:Y:S01]  /*0470*/  LEA.HI R8, R8, R9, RZ, 0x1c ;  /* 0x0000000908087211 */ /* 0x000fe200078fe0ff */
[----:B------:R-:W2:Y:S04]  /*0480*/  LDS R4, [R20] ;  /* 0x0000000014047984 */ /* 0x000ea80000000800 */
[----:B------:R-:W3:Y:S04]  /*0490*/  LDS R7, [R20+0x410] ;  /* 0x0004100014077984 */ /* 0x000ee80000000800 */
[----:B------:R-:W4:Y:S04]  /*04a0*/  LDS R6, [R20+0x820] ;  /* 0x0008200014067984 */ /* 0x000f280000000800 */
[----:B------:R-:W1:Y:S01]  /*04b0*/  LDS R5, [R20+0xc30] ;  /* 0x000c300014057984 */ /* 0x000e620000000800 */
[----:B------:R-:W-:Y:S06]  /*04c0*/  BAR.SYNC.DEFER_BLOCKING 0x0 ;  /* 0x0000000000007b1d */ /* 0x000fec0000010000 */
[----:B-----5:R5:W-:Y:S02]  /*04d0*/  STS.128 [R22], R12 ;  /* 0x0000000c16007388 */ /* 0x020be40000000c00 */
[----:B------:R-:W-:Y:S01]  /*04e0*/  BAR.SYNC.DEFER_BLOCKING 0x0 ;  /* 0x0000000000007b1d */ /* 0x000fe20000010000 */
[----:B-----5:R-:W-:-:S07]  /*04f0*/  IMAD R15, R8, -0x60, R29 ;  /* 0xffffffa0080f7824 */ /* 0x020fce00078e021d */
[----:B------:R-:W5:Y:S01]  /*0500*/  LDC.64 R8, c[0x0][0x218] ;  /* 0x00008600ff087b82 */ /* 0x000f620000000a00 */
[----:B0-----:R-:W-:Y:S01]  /*0510*/  IMAD.WIDE R26, R15, 0x4, R26 ;  /* 0x000000040f1a7825 */ /* 0x001fe200078e021a */
[----:B------:R-:W0:Y:S04]  /*0520*/  LDS R29, [R20] ;  /* 0x00000000141d7984 */ /* 0x000e280000000800 */
[----:B------:R-:W0:Y:S04]  /*0530*/  LDS R14, [R20+0x410] ;  /* 0x00041000140e7984 */ /* 0x000e280000000800 */
[----:B------:R-:W0:Y:S04]  /*0540*/  LDS R13, [R20+0x820] ;  /* 0x00082000140d7984 */ /* 0x000e280000000800 */
[----:B------:R-:W0:Y:S01]  /*0550*/  LDS R12, [R20+0xc30] ;  /* 0x000c3000140c7984 */ /* 0x000e220000000800 */
[----:B------:R-:W-:Y:S06]  /*0560*/  BAR.SYNC.DEFER_BLOCKING 0x0 ;  /* 0x0000000000007b1d */ /* 0x000fec0000010000 */
[----:B------:R1:W-:Y:S02]  /*0570*/  STS.128 [R22], R16 ;  /* 0x0000001016007388 */ /* 0x0003e40000000c00 */
[----:B------:R-:W-:Y:S01]  /*0580*/  BAR.SYNC.DEFER_BLOCKING 0x0 ;  /* 0x0000000000007b1d */ /* 0x000fe20000010000 */
[----:B-1----:R-:W-:-:S06]  /*0590*/  IMAD.MOV.U32 R16, RZ, RZ, RZ ;  /* 0x000000ffff107224 */ /* 0x002fcc00078e00ff */
[----:B------:R1:W2:Y:S01]  /*05a0*/  @!P0 LDG.E.EL R16, desc[UR6][R26.64] ;  /* 0x000000061a108981 */ /* 0x0002a2000c2e1900 */
[----:B-----5:R-:W-:-:S03]  /*05b0*/  IMAD.WIDE R8, R15, 0x4, R8 ;  /* 0x000000040f087825 */ /* 0x020fc600078e0208 */
[----:B------:R-:W5:Y:S01]  /*05c0*/  LDS R17, [R20] ;  /* 0x0000000014117984 */ /* 0x000f620000000800 */
[----:B------:R-:W-:-:S03]  /*05d0*/  IMAD.WIDE R10, R15, 0x4, R10 ;  /* 0x000000040f0a7825 */ /* 0x000fc600078e020a */
[----:B------:R-:W0:Y:S01]  /*05e0*/  LDS R19, [R20+0x410] ;  /* 0x0004100014137984 */ /* 0x000e220000000800 */
[----:B-1----:R-:W-:-:S06]  /*05f0*/  IMAD.MOV.U32 R26, RZ, RZ, RZ ;  /* 0x000000ffff1a7224 */ /* 0x002fcc00078e00ff */
[----:B------:R1:W3:Y:S01]  /*0600*/  @!P0 LDG.E.EL R26, desc[UR6][R8.64] ;  /* 0x00000006081a8981 */ /* 0x0002e2000c2e1900 */
[----:B------:R-:W-:Y:S01]  /*0610*/  IMAD.MOV.U32 R18, RZ, RZ, RZ ;  /* 0x000000ffff127224 */ /* 0x000fe200078e00ff */
[----:B-1----:R-:W1:Y:S02]  /*0620*/  LDC.64 R8, c[0x0][0x228] ;  /* 0x00008a00ff087b82 */ /* 0x002e640000000a00 */
[----:B-1----:R-:W-:Y:S01]  /*0630*/  IMAD.WIDE R8, R15, 0x4, R8 ;  /* 0x000000040f087825 */ /* 0x002fe200078e0208 */
[----:B------:R-:W-:-:S04]  /*0640*/  HFMA2.MMA R15, -RZ, RZ, 0, 0 ;  /* 0x00000000ff0f7435 */ /* 0x000fc800000001ff */
[----:B------:R1:W5:Y:S06]  /*0650*/  @!P0 LDG.E.EL R18, desc[UR6][R8.64] ;  /* 0x0000000608128981 */ /* 0x00036c000c2e1900 */
[----:B------:R0:W5:Y:S01]  /*0660*/  @!P0 LDG.E.EL R15, desc[UR6][R10.64] ;  /* 0x000000060a0f8981 */ /* 0x000162000c2e1900 */
[----:B------:R-:W4:Y:S01]  /*0670*/  S2UR UR4, SR_CgaCtaId ;  /* 0x00000000000479c3 */ /* 0x000f220000008800 */
[----:B------:R-:W-:Y:S01]  /*0680*/  SHF.R.U32.HI R21, RZ, 0x2, R21 ;  /* 0x00000002ff157819 */ /* 0x000fe20000011615 */
[----:B------:R-:W-:Y:S01]  /*0690*/  UMOV UR5, 0x400 ;  /* 0x0000040000057882 */ /* 0x000fe20000000000 */
[----:B-1----:R-:W1:Y:S01]  /*06a0*/  LDS R9, [R20+0x820] ;  /* 0x0008200014097984 */ /* 0x002e620000000800 */
[----:B------:R-:W-:Y:S01]  /*06b0*/  IMAD.MOV.U32 R8, RZ, RZ, 0x3e800000 ;  /* 0x3e800000ff087424 */ /* 0x000fe200078e00ff */
[----:B------:R-:W-:-:S02]  /*06c0*/  SGXT.U32 R21, R21, 0x6 ;  /* 0x000000061515781a */ /* 0x000fc40000000000 */
[----:B0-----:R-:W0:Y:S02]  /*06d0*/  LDS R11, [R20+0xc30] ;  /* 0x000c3000140b7984 */ /* 0x001e240000000800 */
[----:B------:R-:W-:Y:S01]  /*06e0*/  PRMT R0, R21, 0x6540, R0 ;  /* 0x0000654015007816 */ /* 0x000fe20000000000 */
[----:B----4-:R-:W-:Y:S01]  /*06f0*/  UPRMT UR4, UR4, 0x654, UR5 ;  /* 0x0000065404047896 */ /* 0x010fe20008000005 */
[----:B------:R-:W-:Y:S01]  /*0700*/  BAR.SYNC.DEFER_BLOCKING 0x0 ;  /* 0x0000000000007b1d */ /* 0x000fe20000010000 */
[----:B--2---:R-:W-:-:S05]  /*0710*/  FADD R22, R16, 9.9999997473787516356e-06 ;  /* 0x3727c5ac10167421 */ /* 0x004fca0000000000 */
[----:B------:R-:W2:Y:S01]  /*0720*/  S2R R16, SR_TID.X ;  /* 0x0000000000107919 */ /* 0x000ea20000002100 */
[----:B------:R-:W4:Y:S01]  /*0730*/  MUFU.SQRT R27, R22 ;  /* 0x00000016001b7308 */ /* 0x000f220000002000 */
[--C-:B---3--:R-:W-:Y:S01]  /*0740*/  FADD R4, R4, -R26.reuse ;  /* 0x8000001a04047221 */ /* 0x108fe20000000000 */
[--C-:B------:R-:W-:Y:S01]  /*0750*/  FADD R7, R7, -R26.reuse ;  /* 0x8000001a07077221 */ /* 0x100fe20000000000 */
[--C-:B------:R-:W-:Y:S01]  /*0760*/  FADD R25, R25, -R26.reuse ;  /* 0x8000001a19197221 */ /* 0x100fe20000000000 */
[C---:B----4-:R-:W-:Y:S01]  /*0770*/  FSETP.GT.AND P0, PT, R27.reuse, 8.50705917302346158658e+37, PT ;  /* 0x7e8000001b00780b */ /* 0x050fe20003f04000 */
[--C-:B------:R-:W-:Y:S01]  /*0780*/  FADD R21, R24, -R26.reuse ;  /* 0x8000001a18157221 */ /* 0x100fe20000000000 */
[----:B------:R-:W-:Y:S01]  /*0790*/  FSETP.GEU.AND P1, PT, R27, 1.175494350822287508e-38, PT ;  /* 0x008000001b00780b */ /* 0x000fe20003f2e000 */
[--C-:B------:R-:W-:Y:S01]  /*07a0*/  FADD R23, R23, -R26.reuse ;  /* 0x8000001a17177221 */ /* 0x100fe20000000000 */
[----:B------:R-:W-:Y:S01]  /*07b0*/  FSEL R8, R8, 1, P0 ;  /* 0x3f80000008087808 */ /* 0x000fe20000000000 */
[--C-:B------:R-:W-:Y:S01]  /*07c0*/  FADD R6, R6, -R26.reuse ;  /* 0x8000001a06067221 */ /* 0x100fe20000000000 */
[--C-:B------:R-:W-:Y:S01]  /*07d0*/  FADD R5, R5, -R26.reuse ;  /* 0x8000001a05057221 */ /* 0x100fe20000000000 */
[--C-:B------:R-:W-:Y:S01]  /*07e0*/  FADD R29, R29, -R26.reuse ;  /* 0x8000001a1d1d7221 */ /* 0x100fe20000000000 */
[--C-:B------:R-:W-:Y:S01]  /*07f0*/  FADD R14, R14, -R26.reuse ;  /* 0x8000001a0e0e7221 */ /* 0x100fe20000000000 */
[--C-:B------:R-:W-:Y:S01]  /*0800*/  FADD R13, R13, -R26.reuse ;  /* 0x8000001a0d0d7221 */ /* 0x100fe20000000000 */
[--C-:B------:R-:W-:Y:S01]  /*0810*/  FADD R12, R12, -R26.reuse ;  /* 0x8000001a0c0c7221 */ /* 0x100fe20000000000 */
[--C-:B-----5:R-:W-:Y:S01]  /*0820*/  FADD R17, R17, -R26.reuse ;  /* 0x8000001a11117221 */ /* 0x120fe20000000000 */
[--C-:B------:R-:W-:Y:S01]  /*0830*/  FADD R19, R19, -R26.reuse ;  /* 0x8000001a13137221 */ /* 0x100fe20000000000 */
[----:B------:R-:W-:Y:S01]  /*0840*/  @P0 FMUL R27, R27, 0.25 ;  /* 0x3e8000001b1b0820 */ /* 0x000fe20000400000 */
[--C-:B-1----:R-:W-:Y:S01]  /*0850*/  FADD R9, R9, -R26.reuse ;  /* 0x8000001a09097221 */ /* 0x102fe20000000000 */
[----:B------:R-:W-:Y:S01]  /*0860*/  @!P1 FMUL R8, R8, 16777216 ;  /* 0x4b80000008089820 */ /* 0x000fe20000400000 */
[----:B0-----:R-:W-:Y:S01]  /*0870*/  FADD R11, R11, -R26 ;  /* 0x8000001a0b0b7221 */ /* 0x001fe20000000000 */
[----:B------:R-:W-:-:S04]  /*0880*/  @!P1 FMUL R27, R27, 16777216 ;  /* 0x4b8000001b1b9820 */ /* 0x000fc80000400000 */
[----:B------:R0:W1:Y:S02]  /*0890*/  MUFU.RCP R10, R27 ;  /* 0x0000001b000a7308 */ /* 0x0000640000001000 */
[----:B0-----:R-:W-:Y:S01]  /*08a0*/  FADD R27, R28, -R26 ;  /* 0x8000001a1c1b7221 */ /* 0x001fe20000000000 */
[----:B-1----:R-:W-:Y:S01]  /*08b0*/  FMUL R10, R10, R8 ;  /* 0x000000080a0a7220 */ /* 0x002fe20000400000 */
[----:B--2---:R-:W-:-:S03]  /*08c0*/  IMAD.SHL.U32 R8, R16, 0x10, RZ ;  /* 0x0000001010087824 */ /* 0x004fc600078e00ff */
[C---:B------:R-:W-:Y:S01]  /*08d0*/  FMUL R4, R10.reuse, R4 ;  /* 0x000000040a047220 */ /* 0x040fe20000400000 */
[----:B------:R-:W-:Y:S01]  /*08e0*/  FMUL R26, R10, R7 ;  /* 0x000000070a1a7220 */ /* 0x000fe20000400000 */
[----:B------:R-:W-:Y:S01]  /*08f0*/  LOP3.LUT R8, R8, 0xff0, RZ, 0xc0, !PT ;  /* 0x00000ff008087812 */ /* 0x000fe200078ec0ff */
[C---:B------:R-:W-:Y:S01]  /*0900*/  FMUL R28, R10.reuse, R27 ;  /* 0x0000001b0a1c7220 */ /* 0x040fe20000400000 */
[----:B------:R-:W-:Y:S01]  /*0910*/  FMUL R24, R10, R5 ;  /* 0x000000050a187220 */ /* 0x000fe20000400000 */
[-CC-:B------:R-:W-:Y:S01]  /*0920*/  FFMA R4, R4, R18.reuse, R15.reuse ;  /* 0x0000001204047223 */ /* 0x180fe2000000000f */
[----:B------:R-:W-:Y:S01]  /*0930*/  LEA.HI R20, R8, UR4, RZ, 0x1e ;  /* 0x0000000408147c11 */ /* 0x000fe2000f8ff0ff */
[----:B------:R-:W-:Y:S01]  /*0940*/  FMUL R5, R10, R21 ;  /* 0x000000150a057220 */ /* 0x000fe20000400000 */
[-CC-:B------:R-:W-:Y:S01]  /*0950*/  FFMA R28, R28, R18.reuse, R15.reuse ;  /* 0x000000121c1c7223 */ /* 0x180fe2000000000f */
[----:B------:R-:W-:Y:S01]  /*0960*/  FFMA R26, R26, R18, R15 ;  /* 0x000000121a1a7223 */ /* 0x000fe2000000000f */
[----:B------:R-:W-:Y:S01]  /*0970*/  FMUL R23, R10, R23 ;  /* 0x000000170a177220 */ /* 0x000fe20000400000 */
[----:B------:R-:W-:-:S02]  /*0980*/  IMAD R8, R8, 0x4, R20 ;  /* 0x0000000408087824 */ /* 0x000fc400078e0214 */
[C---:B------:R-:W-:Y:S01]  /*0990*/  FMUL R20, R10.reuse, R13 ;  /* 0x0000000d0a147220 */ /* 0x040fe20000400000 */
        /* <DEDUP_REMOVED lines=8> */
[----:B------:R-:W-:Y:S01]  /*0a20*/  FMUL R10, R10, R11 ;  /* 0x0000000b0a0a7220 */ /* 0x000fe20000400000 */
[-CC-:B------:R-:W-:Y:S01]  /*0a30*/  FFMA R5, R5, R18.reuse, R15.reuse ;  /* 0x0000001205057223 */ /* 0x180fe2000000000f */
[----:B------:R-:W-:Y:S01]  /*0a40*/  FSETP.GEU.AND P1, PT, R4, RZ, PT ;  /* 0x000000ff0400720b */ /* 0x000fe20003f2e000 */
[-CC-:B------:R-:W-:Y:S01]  /*0a50*/  FFMA R23, R23, R18.reuse, R15.reuse ;  /* 0x0000001217177223 */ /* 0x180fe2000000000f */
[-CC-:B------:R-:W-:Y:S01]  /*0a60*/  FFMA R20, R20, R18.reuse, R15.reuse ;  /* 0x0000001214147223 */ /* 0x180fe2000000000f */
[----:B------:R-:W-:Y:S01]  /*0a70*/  FSETP.GEU.AND P2, PT, R28, RZ, PT ;  /* 0x000000ff1c00720b */ /* 0x000fe20003f4e000 */
[-CC-:B------:R-:W-:Y:S01]  /*0a80*/  FFMA R14, R14, R18.reuse, R15.reuse ;  /* 0x000000120e0e7223 */ /* 0x180fe2000000000f */
[----:B------:R-:W-:Y:S01]  /*0a90*/  FSETP.GEU.AND P0, PT, R26, RZ, PT ;  /* 0x000000ff1a00720b */ /* 0x000fe20003f0e000 */
[-CC-:B------:R-:W-:Y:S01]  /*0aa0*/  FFMA R7, R7, R18.reuse, R15.reuse ;  /* 0x0000001207077223 */ /* 0x180fe2000000000f */
[-CC-:B------:R-:W-:Y:S01]  /*0ab0*/  FFMA R6, R6, R18.reuse, R15.reuse ;  /* 0x0000001206067223 */ /* 0x180fe2000000000f */
[-CC-:B------:R-:W-:Y:S01]  /*0ac0*/  FFMA R24, R24, R18.reuse, R15.reuse ;  /* 0x0000001218187223 */ /* 0x180fe2000000000f */
[-CC-:B------:R-:W-:Y:S01]  /*0ad0*/  FFMA R22, R22, R18.reuse, R15.reuse ;  /* 0x0000001216167223 */ /* 0x180fe2000000000f */
[-CC-:B------:R-:W-:Y:S01]  /*0ae0*/  FFMA R12, R12, R18.reuse, R15.reuse ;  /* 0x000000120c0c7223 */ /* 0x180fe2000000000f */
[-CC-:B------:R-:W-:Y:S01]  /*0af0*/  FFMA R17, R17, R18.reuse, R15.reuse ;  /* 0x0000001211117223 */ /* 0x180fe2000000000f */
[-CC-:B------:R-:W-:Y:S01]  /*0b00*/  FFMA R19, R19, R18.reuse, R15.reuse ;  /* 0x0000001213137223 */ /* 0x180fe2000000000f */
[-CC-:B------:R-:W-:Y:S01]  /*0b10*/  FFMA R9, R9, R18.reuse, R15.reuse ;  /* 0x0000001209097223 */ /* 0x180fe2000000000f */
[----:B------:R-:W-:Y:S01]  /*0b20*/  FFMA R10, R10, R18, R15 ;  /* 0x000000120a0a7223 */ /* 0x000fe2000000000f */
[----:B------:R-:W-:Y:S01]  /*0b30*/  FSEL R13, R4, RZ, P1 ;  /* 0x000000ff040d7208 */ /* 0x000fe20000800000 */
[----:B------:R-:W-:Y:S01]  /*0b40*/  IMAD.SHL.U32 R4, R16, 0x4, RZ ;  /* 0x0000000410047824 */ /* 0x000fe200078e00ff */
[----:B------:R-:W-:-:S02]  /*0b50*/  FSETP.GEU.AND P4, PT, R5, RZ, PT ;  /* 0x000000ff0500720b */ /* 0x000fc40003f8e000 */
[----:B------:R-:W-:Y:S01]  /*0b60*/  FSEL R11, R28, RZ, P2 ;  /* 0x000000ff1c0b7208 */ /* 0x000fe20001000000 */
[----:B------:R0:W-:Y:S01]  /*0b70*/  STS [R8+0x10], R13 ;  /* 0x0000100d08007388 */ /* 0x0001e20000000800 */
[----:B------:R-:W-:Y:S02]  /*0b80*/  FSEL R15, R26, RZ, P0 ;  /* 0x000000ff1a0f7208 */ /* 0x000fe40000000000 */
[----:B------:R-:W-:Y:S01]  /*0b90*/  FSETP.GEU.AND P3, PT, R23, RZ, PT ;  /* 0x000000ff1700720b */ /* 0x000fe20003f6e000 */
[----:B------:R1:W-:Y:S01]  /*0ba0*/  STS [R8+0xc], R11 ;  /* 0x00000c0b08007388 */ /* 0x0003e20000000800 */
[----:B------:R-:W-:Y:S02]  /*0bb0*/  FSETP.GEU.AND P0, PT, R20, RZ, PT ;  /* 0x000000ff1400720b */ /* 0x000fe40003f0e000 */
[----:B------:R-:W-:Y:S01]  /*0bc0*/  FSETP.GEU.AND P1, PT, R14, RZ, PT ;  /* 0x000000ff0e00720b */ /* 0x000fe20003f2e000 */
[----:B------:R-:W-:Y:S01]  /*0bd0*/  STS [R8+0x14], R15 ;  /* 0x0000140f08007388 */ /* 0x000fe20000000800 */
[----:B------:R-:W-:-:S02]  /*0be0*/  FSEL R5, R5, RZ, P4 ;  /* 0x000000ff05057208 */ /* 0x000fc40002000000 */
[----:B------:R-:W-:Y:S02]  /*0bf0*/  FSEL R23, R23, RZ, P3 ;  /* 0x000000ff17177208 */ /* 0x000fe40001800000 */
[----:B0-----:R-:W-:Y:S01]  /*0c00*/  FSEL R13, R20, RZ, P0 ;  /* 0x000000ff140d7208 */ /* 0x001fe20000000000 */
[----:B------:R0:W-:Y:S01]  /*0c10*/  STS [R8+0x4], R5 ;  /* 0x0000040508007388 */ /* 0x0001e20000000800 */
[----:B------:R-:W-:Y:S02]  /*0c20*/  FSETP.GEU.AND P3, PT, R24, RZ, PT ;  /* 0x000000ff1800720b */ /* 0x000fe40003f6e000 */
[----:B-1----:R-:W-:Y:S01]  /*0c30*/  FSEL R11, R14, RZ, P1 ;  /* 0x000000ff0e0b7208 */ /* 0x002fe20000800000 */
[----:B------:R1:W-:Y:S01]  /*0c40*/  STS [R8+0x8], R23 ;  /* 0x0000081708007388 */ /* 0x0003e20000000800 */
[----:B------:R-:W-:Y:S02]  /*0c50*/  FSETP.GEU.AND P0, PT, R9, RZ, PT ;  /* 0x000000ff0900720b */ /* 0x000fe40003f0e000 */
[----:B------:R-:W-:Y:S01]  /*0c60*/  FSETP.GEU.AND P2, PT, R22, RZ, PT ;  /* 0x000000ff1600720b */ /* 0x000fe20003f4e000 */
[----:B------:R-:W-:Y:S01]  /*0c70*/  STS [R8+0x24], R11 ;  /* 0x0000240b08007388 */ /* 0x000fe20000000800 */
[----:B------:R-:W-:-:S02]  /*0c80*/  FSETP.GEU.AND P1, PT, R19, RZ, PT ;  /* 0x000000ff1300720b */ /* 0x000fc40003f2e000 */
[----:B0-----:R-:W-:Y:S01]  /*0c90*/  FSEL R5, R24, RZ, P3 ;  /* 0x000000ff18057208 */ /* 0x001fe20001800000 */
[----:B------:R-:W-:Y:S01]  /*0ca0*/  STS [R8+0x28], R13 ;  /* 0x0000280d08007388 */ /* 0x000fe20000000800 */
[----:B------:R-:W-:Y:S02]  /*0cb0*/  FSEL R9, R9, RZ, P0 ;  /* 0x000000ff09097208 */ /* 0x000fe40000000000 */
[----:B-1----:R-:W-:Y:S01]  /*0cc0*/  FSEL R23, R22, RZ, P2 ;  /* 0x000000ff16177208 */ /* 0x002fe20001000000 */
[----:B------:R0:W-:Y:S01]  /*0cd0*/  STS [R8+0x1c], R5 ;  /* 0x00001c0508007388 */ /* 0x0001e20000000800 */
[----:B------:R-:W-:Y:S02]  /*0ce0*/  FSEL R19, R19, RZ, P1 ;  /* 0x000000ff13137208 */ /* 0x000fe40000800000 */
[----:B------:R-:W-:Y:S01]  /*0cf0*/  FSETP.GEU.AND P4, PT, R6, RZ, PT ;  /* 0x000000ff0600720b */ /* 0x000fe20003f8e000 */
[----:B------:R-:W-:Y:S01]  /*0d00*/  STS [R8+0x38], R9 ;  /* 0x0000380908007388 */ /* 0x000fe20000000800 */
[----:B------:R-:W-:-:S02]  /*0d10*/  FSETP.GEU.AND P3, PT, R12, RZ, PT ;  /* 0x000000ff0c00720b */ /* 0x000fc40003f6e000 */
[----:B------:R-:W-:Y:S01]  /*0d20*/  FSETP.GEU.AND P2, PT, R17, RZ, PT ;  /* 0x000000ff1100720b */ /* 0x000fe20003f4e000 */
[----:B------:R1:W-:Y:S01]  /*0d30*/  STS [R8+0x20], R23 ;  /* 0x0000201708007388 */ /* 0x0003e20000000800 */
[----:B------:R-:W-:Y:S02]  /*0d40*/  FSETP.GEU.AND P1, PT, R7, RZ, PT ;  /* 0x000000ff0700720b */ /* 0x000fe40003f2e000 */
[----:B------:R-:W-:Y:S01]  /*0d50*/  FSETP.GEU.AND P0, PT, R10, RZ, PT ;  /* 0x000000ff0a00720b */ /* 0x000fe20003f0e000 */
[----:B------:R2:W-:Y:S01]  /*0d60*/  STS [R8+0x34], R19 ;  /* 0x0000341308007388 */ /* 0x0005e20000000800 */
[----:B------:R-:W-:Y:S02]  /*0d70*/  FSEL R21, R6, RZ, P4 ;  /* 0x000000ff06157208 */ /* 0x000fe40002000000 */
[----:B------:R-:W-:Y:S02]  /*0d80*/  FSEL R15, R12, RZ, P3 ;  /* 0x000000ff0c0f7208 */ /* 0x000fe40001800000 */
[----:B0-----:R-:W-:Y:S01]  /*0d90*/  FSEL R5, R17, RZ, P2 ;  /* 0x000000ff11057208 */ /* 0x001fe20001000000 */
[----:B------:R0:W-:Y:S01]  /*0da0*/  STS [R8+0x18], R21 ;  /* 0x0000181508007388 */ /* 0x0001e20000000800 */
[----:B------:R-:W-:Y:S01]  /*0db0*/  FSEL R7, R7, RZ, P1 ;  /* 0x000000ff07077208 */ /* 0x000fe20000800000 */
[----:B-1----:R-:W-:Y:S01]  /*0dc0*/  IMAD.HI R23, R0, 0x2aaaaaab, RZ ;  /* 0x2aaaaaab00177827 */ /* 0x002fe200078e02ff */
[----:B------:R-:W-:Y:S01]  /*0dd0*/  FSEL R9, R10, RZ, P0 ;  /* 0x000000ff0a097208 */ /* 0x000fe20000000000 */
[----:B------:R-:W-:Y:S01]  /*0de0*/  STS [R8+0x2c], R15 ;  /* 0x00002c0f08007388 */ /* 0x000fe20000000800 */
[----:B------:R-:W-:-:S02]  /*0df0*/  LOP3.LUT R17, R4, 0x3fc, RZ, 0xc0, !PT ;  /* 0x000003fc04117812 */ /* 0x000fc400078ec0ff */
[----:B------:R-:W-:Y:S01]  /*0e00*/  LOP3.LUT R16, R16, 0xfc, RZ, 0xc0, !PT ;  /* 0x000000fc10107812 */ /* 0x000fe200078ec0ff */
[----:B------:R-:W-:Y:S01]  /*0e10*/  STS [R8+0x30], R5 ;  /* 0x0000300508007388 */ /* 0x000fe20000000800 */
[C---:B------:R-:W-:Y:S02]  /*0e20*/  LOP3.LUT R4, R17.reuse, 0x400, RZ, 0xfc, !PT ;  /* 0x0000040011047812 */ /* 0x040fe400078efcff */
[----:B------:R-:W-:Y:S01]  /*0e30*/  LOP3.LUT R6, R17, 0x800, RZ, 0xfc, !PT ;  /* 0x0000080011067812 */ /* 0x000fe200078efcff */
[----:B------:R-:W-:Y:S01]  /*0e40*/  STS [R8], R7 ;  /* 0x0000000708007388 */ /* 0x000fe20000000800 */
[----:B------:R-:W-:Y:S02]  /*0e50*/  SHF.R.U32.HI R4, RZ, 0x2, R4 ;  /* 0x00000002ff047819 */ /* 0x000fe40000011604 */
[----:B------:R-:W-:Y:S01]  /*0e60*/  SHF.R.U32.HI R6, RZ, 0x2, R6 ;  /* 0x00000002ff067819 */ /* 0x000fe20000011606 */
[----:B------:R-:W-:Y:S01]  /*0e70*/  STS [R8+0x3c], R9 ;  /* 0x00003c0908007388 */ /* 0x000fe20000000800 */
[----:B------:R-:W-:-:S02]  /*0e80*/  LOP3.LUT R4, R4, 0x1fc, RZ, 0xc0, !PT ;  /* 0x000001fc04047812 */ /* 0x000fc400078ec0ff */
[----:B------:R-:W-:Y:S02]  /*0e90*/  LOP3.LUT R6, R6, 0x2fc, RZ, 0xc0, !PT ;  /* 0x000002fc06067812 */ /* 0x000fe400078ec0ff */
[----:B------:R-:W-:Y:S01]  /*0ea0*/  IADD3 R16, R16, UR4, RZ ;  /* 0x0000000410107c10 */ /* 0x000fe2000fffe0ff */
[----:B------:R-:W-:Y:S01]  /*0eb0*/  VIADD R4, R4, UR4 ;  /* 0x0000000404047c36 */ /* 0x000fe20008000000 */
[----:B------:R-:W-:Y:S01]  /*0ec0*/  LOP3.LUT R18, R0, 0x80, RZ, 0xfc, !PT ;  /* 0x0000008000127812 */ /* 0x000fe200078efcff */
[----:B------:R-:W-:Y:S01]  /*0ed0*/  VIADD R6, R6, UR4 ;  /* 0x0000000406067c36 */ /* 0x000fe20008000000 */
[----:B--2---:R-:W-:Y:S01]  /*0ee0*/  LOP3.LUT R19, R0, 0x40, RZ, 0xfc, !PT ;  /* 0x0000004000137812 */ /* 0x004fe200078efcff */
[C---:B------:R-:W-:Y:S01]  /*0ef0*/  IMAD R16, R17.reuse, 0x4, R16 ;  /* 0x0000000411107824 */ /* 0x040fe200078e0210 */
[----:B------:R-:W-:Y:S01]  /*0f00*/  BAR.SYNC.DEFER_BLOCKING 0x0 ;  /* 0x0000000000007b1d */ /* 0x000fe20000010000 */
[C---:B------:R-:W-:Y:S01]  /*0f10*/  IMAD R24, R17.reuse, 0x4, R4 ;  /* 0x0000000411187824 */ /* 0x040fe200078e0204 */
[----:B------:R-:W-:Y:S01]  /*0f20*/  LEA R26, R17, R6, 0x2 ;  /* 0x00000006111a7211 */ /* 0x000fe200078e10ff */
[----:B0-----:R-:W-:Y:S01]  /*0f30*/  IMAD.HI R21, R18, 0x2aaaaaab, RZ ;  /* 0x2aaaaaab12157827 */ /* 0x001fe200078e02ff */
[----:B------:R-:W-:-:S03]  /*0f40*/  SHF.R.U32.HI R22, RZ, 0x1f, R23 ;  /* 0x0000001fff167819 */ /* 0x000fc60000011617 */
[----:B------:R-:W-:Y:S01]  /*0f50*/  IMAD.HI R20, R19, 0x2aaaaaab, RZ ;  /* 0x2aaaaaab13147827 */ /* 0x000fe200078e02ff */
[----:B------:R-:W-:Y:S02]  /*0f60*/  LEA.HI.SX32 R23, R23, R22, 0x1c ;  /* 0x0000001617177211 */ /* 0x000fe400078fe2ff */
[----:B------:R-:W-:Y:S02]  /*0f70*/  SHF.R.U32.HI R22, RZ, 0x1f, R21 ;  /* 0x0000001fff167819 */ /* 0x000fe40000011615 */
[----:B------:R-:W-:Y:S01]  /*0f80*/  SHF.R.U32.HI R25, RZ, 0x1f, R20 ;  /* 0x0000001fff197819 */ /* 0x000fe20000011614 */
[----:B------:R-:W-:Y:S01]  /*0f90*/  IMAD R27, R23, -0x60, R0 ;  /* 0xffffffa0171b7824 */ /* 0x000fe200078e0200 */
[----:B------:R-:W-:Y:S02]  /*0fa0*/  LEA.HI.SX32 R21, R21, R22, 0x1c ;  /* 0x0000001615157211 */ /* 0x000fe400078fe2ff */
[----:B------:R-:W-:-:S03]  /*0fb0*/  LEA.HI.SX32 R20, R20, R25, 0x1c ;  /* 0x0000001914147211 */ /* 0x000fc600078fe2ff */
[----:B------:R-:W-:Y:S01]  /*0fc0*/  IMAD R25, R21, -0x60, R18 ;  /* 0xffffffa015197824 */ /* 0x000fe200078e0212 */
[----:B------:R-:W-:Y:S04]  /*0fd0*/  LDS R4, [R16] ;  /* 0x0000000010047984 */ /* 0x000fe80000000800 */
[----:B------:R-:W-:Y:S04]  /*0fe0*/  LDS R5, [R16+0x4] ;  /* 0x0000040010057984 */ /* 0x000fe80000000800 */
[----:B------:R-:W-:Y:S04]  /*0ff0*/  LDS R6, [R16+0x8] ;  /* 0x0000080010067984 */ /* 0x000fe80000000800 */
[----:B------:R0:W1:Y:S04]  /*1000*/  LDS R7, [R16+0xc] ;  /* 0x00000c0010077984 */ /* 0x0000680000000800 */
[----:B------:R-:W-:Y:S04]  /*1010*/  LDS R8, [R24+0x1000] ;  /* 0x0010000018087984 */ /* 0x000fe80000000800 */
[----:B------:R-:W-:Y:S01]  /*1020*/  LDS R9, [R24+0x1004] ;  /* 0x0010040018097984 */ /* 0x000fe20000000800 */
[----:B0-----:R-:W-:-:S02]  /*1030*/  LOP3.LUT R16, R2, 0xc, R3, 0xf8, !PT ;  /* 0x0000000c02107812 */ /* 0x001fc400078ef803 */
[----:B------:R-:W0:Y:S01]  /*1040*/  LDC.64 R2, c[0x0][0x238] ;  /* 0x00008e00ff027b82 */ /* 0x000e220000000a00 */
[----:B------:R-:W-:Y:S01]  /*1050*/  LDS R10, [R24+0x1008] ;  /* 0x00100800180a7984 */ /* 0x000fe20000000800 */
[----:B------:R-:W-:Y:S01]  /*1060*/  ISETP.GE.AND P0, PT, R16, 0x400, PT ;  /* 0x000004001000780c */ /* 0x000fe20003f06270 */
[--C-:B------:R-:W-:Y:S02]  /*1070*/  IMAD R22, R27, 0x400, R16.reuse ;  /* 0x000004001b167824 */ /* 0x100fe400078e0210 */
[----:B------:R2:W3:Y:S01]  /*1080*/  LDS R11, [R24+0x100c] ;  /* 0x00100c00180b7984 */ /* 0x0004e20000000800 */
[----:B------:R-:W-:Y:S01]  /*1090*/  IMAD R27, R20, -0x60, R19 ;  /* 0xffffffa0141b7824 */ /* 0x000fe200078e0213 */
[C---:B------:R-:W-:Y:S02]  /*10a0*/  ISETP.LT.AND P3, PT, R0.reuse, 0x180, !P0 ;  /* 0x000001800000780c */ /* 0x040fe40004761270 */
[----:B------:R-:W-:Y:S01]  /*10b0*/  LDS R12, [R26+0x2000] ;  /* 0x002000001a0c7984 */ /* 0x000fe20000000800 */
[----:B------:R-:W-:Y:S01]  /*10c0*/  LOP3.LUT R0, R0, 0xc0, RZ, 0xfc, !PT ;  /* 0x000000c000007812 */ /* 0x000fe200078efcff */
[----:B------:R-:W-:Y:S01]  /*10d0*/  IMAD R27, R27, 0x400, R16 ;  /* 0x000004001b1b7824 */ /* 0x000fe200078e0210 */
[----:B------:R-:W-:Y:S01]  /*10e0*/  ISETP.LT.AND P1, PT, R18, 0x180, !P0 ;  /* 0x000001801200780c */ /* 0x000fe20004721270 */
[----:B------:R-:W-:Y:S01]  /*10f0*/  LDS R13, [R26+0x2004] ;  /* 0x002004001a0d7984 */ /* 0x000fe20000000800 */
[----:B--2---:R-:W-:Y:S01]  /*1100*/  LOP3.LUT R24, R17, 0xc00, RZ, 0xfc, !PT ;  /* 0x00000c0011187812 */ /* 0x004fe200078efcff */
[----:B------:R-:W-:Y:S01]  /*1110*/  IMAD R27, R20, 0x40000, R27 ;  /* 0x00040000141b7824 */ /* 0x000fe200078e021b */
[----:B------:R-:W-:Y:S01]  /*1120*/  ISETP.LT.AND P2, PT, R19, 0x180, !P0 ;  /* 0x000001801300780c */ /* 0x000fe20004741270 */
[----:B------:R-:W-:Y:S01]  /*1130*/  LDS R14, [R26+0x2008] ;  /* 0x002008001a0e7984 */ /* 0x000fe20000000800 */
[----:B------:R-:W-:Y:S01]  /*1140*/  LEA R18, R25, R16, 0xa ;  /* 0x0000001019127211 */ /* 0x000fe200078e50ff */
[----:B------:R-:W-:Y:S01]  /*1150*/  IMAD R19, R23, 0x40000, R22 ;  /* 0x0004000017137824 */ /* 0x000fe200078e0216 */
[----:B------:R-:W-:Y:S01]  /*1160*/  ISETP.LT.AND P0, PT, R0, 0x180, !P0 ;  /* 0x000001800000780c */ /* 0x000fe20004701270 */
[----:B------:R-:W2:Y:S01]  /*1170*/  LDS R15, [R26+0x200c] ;  /* 0x00200c001a0f7984 */ /* 0x000ea20000000800 */
[----:B------:R-:W-:Y:S01]  /*1180*/  SHF.R.U32.HI R24, RZ, 0x2, R24 ;  /* 0x00000002ff187819 */ /* 0x000fe20000011618 */
[----:B------:R-:W-:-:S02]  /*1190*/  IMAD R23, R21, 0x40000, R18 ;  /* 0x0004000015177824 */ /* 0x000fc400078e0212 */
[----:B0-----:R-:W-:Y:S01]  /*11a0*/  IMAD.WIDE R18, R19, 0x4, R2 ;  /* 0x0000000413127825 */ /* 0x001fe200078e0202 */
[----:B------:R-:W-:-:S03]  /*11b0*/  LOP3.LUT R24, R24, 0x3fc, RZ, 0xc0, !PT ;  /* 0x000003fc18187812 */ /* 0x000fc600078ec0ff */
[--C-:B------:R-:W-:Y:S01]  /*11c0*/  IMAD.WIDE R20, R27, 0x4, R2.reuse ;  /* 0x000000041b147825 */ /* 0x100fe200078e0202 */
[----:B-1----:R0:W-:Y:S03]  /*11d0*/  @P3 STG.E.128 desc[UR6][R18.64], R4 ;  /* 0x0000000412003986 */ /* 0x0021e6000c101d06 */
[----:B------:R-:W-:-:S04]  /*11e0*/  IMAD.WIDE R22, R23, 0x4, R2 ;  /* 0x0000000417167825 */ /* 0x000fc800078e0202 */
[----:B------:R-:W-:-:S05]  /*11f0*/  VIADD R24, R24, UR4 ;  /* 0x0000000418187c36 */ /* 0x000fca0008000000 */
[----:B------:R-:W-:Y:S01]  /*1200*/  LEA R24, R17, R24, 0x2 ;  /* 0x0000001811187211 */ /* 0x000fe200078e10ff */
[----:B---3--:R0:W-:Y:S04]  /*1210*/  @P2 STG.E.128 desc[UR6][R20.64], R8 ;  /* 0x0000000814002986 */ /* 0x0081e8000c101d06 */
[----:B--2---:R0:W-:Y:S02]  /*1220*/  @P1 STG.E.128 desc[UR6][R22.64], R12 ;  /* 0x0000000c16001986 */ /* 0x0041e4000c101d06 */
[----:B0-----:R-:W-:Y:S05]  /*1230*/  @!P0 EXIT ;  /* 0x000000000000894d */ /* 0x001fea0003800000 */
[----:B0-----:R-:W-:Y:S01]  /*1240*/  LDS R4, [R24+0x3000] ;  /* 0x0030000018047984 */ /* 0x001fe20000000800 */
[----:B------:R-:W-:-:S03]  /*1250*/  IMAD.HI R8, R0, 0x2aaaaaab, RZ ;  /* 0x2aaaaaab00087827 */ /* 0x000fc600078e02ff */
[----:B------:R-:W-:Y:S02]  /*1260*/  LDS R5, [R24+0x3004] ;  /* 0x0030040018057984 */ /* 0x000fe40000000800 */
[----:B------:R-:W-:Y:S02]  /*1270*/  SHF.R.U32.HI R9, RZ, 0x1f, R8 ;  /* 0x0000001fff097819 */ /* 0x000fe40000011608 */
[----:B------:R-:W-:Y:S02]  /*1280*/  LDS R6, [R24+0x3008] ;  /* 0x0030080018067984 */ /* 0x000fe40000000800 */
[----:B------:R-:W-:Y:S02]  /*1290*/  LEA.HI.SX32 R9, R8, R9, 0x1c ;  /* 0x0000000908097211 */ /* 0x000fe400078fe2ff */
[----:B------:R-:W0:Y:S03]  /*12a0*/  LDS R7, [R24+0x300c] ;  /* 0x00300c0018077984 */ /* 0x000e260000000800 */
[----:B------:R-:W-:-:S04]  /*12b0*/  IMAD R11, R9, -0x60, R0 ;  /* 0xffffffa0090b7824 */ /* 0x000fc800078e0200 */
[----:B------:R-:W-:-:S04]  /*12c0*/  IMAD R16, R11, 0x400, R16 ;  /* 0x000004000b107824 */ /* 0x000fc800078e0210 */
[----:B------:R-:W-:-:S04]  /*12d0*/  IMAD R9, R9, 0x40000, R16 ;  /* 0x0004000009097824 */ /* 0x000fc800078e0210 */
[----:B------:R-:W-:-:S05]  /*12e0*/  IMAD.WIDE R2, R9, 0x4, R2 ;  /* 0x0000000409027825 */ /* 0x000fca00078e0202 */
[----:B0-----:R-:W-:Y:S01]  /*12f0*/  STG.E.128 desc[UR6][R2.64], R4 ;  /* 0x0000000402007986 */ /* 0x001fe2000c101d06 */
[----:B------:R-:W-:Y:S05]  /*1300*/  EXIT ;  /* 0x000000000000794d */ /* 0x000fea0003800000 */
.L_x_0:
[----:B------:R-:W-:-:S00]  /*1310*/  BRA `(.L_x_0) ;  /* 0xfffffffc00fc7947 */ /* 0x000fc0000383ffff */
[----:B------:R-:W-:-:S00]  /*1320*/  NOP ;  /* 0x0000000000007918 */ /* 0x000fc00000000000 */
        /* <DEDUP_REMOVED lines=13> */
.L_x_1:


//--------------------- .nv.global.init           --------------------------
	.section	.nv.global.init,"aw",@progbits
.nv.global.init:
	.type		_$_str,@object
	.size		_$_str,(_$_str_$_2 - _$_str)
_$_str:
        /*0000*/ 	.byte	0x5f, 0x5f, 0x43, 0x55, 0x44, 0x41, 0x5f, 0x46, 0x54, 0x5a, 0x00
	.type		_$_str_$_2,@object
	.size		_$_str_$_2,(.L_1 - _$_str_$_2)
_$_str_$_2:
        /*000b*/ 	.byte	0x5f, 0x5f, 0x43, 0x55, 0x44, 0x41, 0x5f, 0x50, 0x52, 0x45, 0x43, 0x5f, 0x53, 0x51, 0x52, 0x54
        /*001b*/ 	.byte	0x00
.L_1:


//--------------------- .nv.shared.triton_poi_fused__native_batch_norm_legit_no_training_relu_9 --------------------------
	.section	.nv.shared.triton_poi_fused__native_batch_norm_legit_no_training_relu_9,"aw",@nobits
	.sectionflags	@""
	.align	16
	.zero		1024


//--------------------- .nv.constant0.triton_poi_fused__native_batch_norm_legit_no_training_relu_9 --------------------------
	.section	.nv.constant0.triton_poi_fused__native_batch_norm_legit_no_training_relu_9,"a",@progbits
	.sectionflags	@""
	.align	4
.nv.constant0.triton_poi_fused__native_batch_norm_legit_no_training_relu_9:
	.zero		584
